//
// Generated by NVIDIA NVVM Compiler
//
// Compiler Build ID: CL-36424714
// Cuda compilation tools, release 13.0, V13.0.88
// Based on NVVM 20.0.0
//

.version 9.0
.target sm_100
.address_size 64

	// .globl	_Z8setValuePi
.extern .func  (.param .b32 func_retval0) vprintf
(
	.param .b64 vprintf_param_0,
	.param .b64 vprintf_param_1
)
;
.global .align 1 .b8 $str[21] = {68, 69, 86, 73, 67, 69, 32, 99, 111, 109, 112, 117, 116, 97, 116, 105, 111, 110, 33, 10};

.visible .entry _Z8setValuePi(
	.param .u64 .ptr .align 1 _Z8setValuePi_param_0
)
{
	.reg .b32 	%r<4>;
	.reg .b64 	%rd<5>;

	ld.param.u64 	%rd1, [_Z8setValuePi_param_0];
	cvta.to.global.u64 	%rd2, %rd1;
	mov.u64 	%rd3, $str;
	cvta.global.u64 	%rd4, %rd3;
	{ // callseq 0, 0
	.param .b64 param0;
	st.param.b64 	[param0], %rd4;
	.param .b64 param1;
	st.param.b64 	[param1], 0;
	.param .b32 retval0;
	call.uni (retval0), 
	vprintf, 
	(
	param0, 
	param1
	);
	ld.param.b32 	%r1, [retval0];
	} // callseq 0
	mov.b32 	%r3, 4;
	st.global.u32 	[%rd2], %r3;
	ret;

}


// ===== COMPILED SASS (sm_100) =====

	.target	sm_100

	.elftype	@"ET_EXEC"


//--------------------- .note.nv.tkinfo           --------------------------
	.section	.note.nv.tkinfo,"",@"SHT_NOTE"
	.sectionflags	@"SHF_NOTE_NV_TKINFO"
	.tkinfo
        /*0018*/ 	.word	0x00000002
        /*0030*/ 	.string	""
        /*0030*/ 	.string	"ptxas"
        /*0030*/ 	.string	"Cuda compilation tools, release 13.0, V13.0.88"
        /*0030*/ 	.string	"Build cuda_13.0.r13.0/compiler.36424714_0"
        /*0030*/ 	.string	"-arch sm_100 -m 64 "



//--------------------- .note.nv.cuinfo           --------------------------
	.section	.note.nv.cuinfo,"",@"SHT_NOTE"
	.sectionflags	@"SHF_NOTE_NV_CUINFO"
        /*0018*/ 	.short	0x0002
        /*001a*/ 	.short	0x0064
        /*001c*/ 	.short	0x0082
	.zero		2


//--------------------- .nv.info                  --------------------------
	.section	.nv.info,"",@"SHT_CUDA_INFO"
	.align	4


	//----- nvinfo : EIATTR_REGCOUNT
	.align		4
        /*0000*/ 	.byte	0x04, 0x2f
        /*0002*/ 	.short	(.L_2 - .L_1)
	.align		4
.L_1:
        /*0004*/ 	.word	index@(_Z8setValuePi)
        /*0008*/ 	.word	0x00000018


	//----- nvinfo : EIATTR_FRAME_SIZE
	.align		4
.L_2:
        /*000c*/ 	.byte	0x04, 0x11
        /*000e*/ 	.short	(.L_4 - .L_3)
	.align		4
.L_3:
        /*0010*/ 	.word	index@(_Z8setValuePi)
        /*0014*/ 	.word	0x00000000


	//----- nvinfo : EIATTR_MIN_STACK_SIZE
	.align		4
.L_4:
        /*0018*/ 	.byte	0x04, 0x12
        /*001a*/ 	.short	(.L_6 - .L_5)
	.align		4
.L_5:
        /*001c*/ 	.word	index@(_Z8setValuePi)
        /*0020*/ 	.word	0x00000000
.L_6:


//--------------------- .nv.compat                --------------------------
	.section	.nv.compat,"",@"SHT_CUDA_COMPAT_INFO"
	.align	4
        /*0000*/ 	.byte	0x02, 0x09, 0x00, 0x00, 0x02, 0x02, 0x01, 0x00, 0x02, 0x05, 0x05, 0x00, 0x03, 0x07, 0x01, 0x01
        /*0010*/ 	.byte	0x02, 0x03, 0x00, 0x00, 0x02, 0x06, 0x01, 0x00, 0x04, 0x0b, 0x08, 0x00, 0x09, 0x00, 0x00, 0x00
        /*0020*/ 	.byte	0x00, 0x00, 0x00, 0x00


//--------------------- .nv.info._Z8setValuePi    --------------------------
	.section	.nv.info._Z8setValuePi,"",@"SHT_CUDA_INFO"
	.sectionflags	@""
	.align	4


	//----- nvinfo : EIATTR_CUDA_API_VERSION
	.align		4
        /*0000*/ 	.byte	0x04, 0x37
        /*0002*/ 	.short	(.L_8 - .L_7)
.L_7:
        /*0004*/ 	.word	0x00000082


	//----- nvinfo : EIATTR_KPARAM_INFO
	.align		4
.L_8:
        /*0008*/ 	.byte	0x04, 0x17
        /*000a*/ 	.short	(.L_10 - .L_9)
.L_9:
        /*000c*/ 	.word	0x00000000
        /*0010*/ 	.short	0x0000
        /*0012*/ 	.short	0x0000
        /*0014*/ 	.byte	0x00, 0xf5, 0x21, 0x00


	//----- nvinfo : EIATTR_SPARSE_MMA_MASK
	.align		4
.L_10:
        /*0018*/ 	.byte	0x03, 0x50
        /*001a*/ 	.short	0x0000


	//----- nvinfo : EIATTR_MAXREG_COUNT
	.align		4
        /*001c*/ 	.byte	0x03, 0x1b
        /*001e*/ 	.short	0x00ff


	//----- nvinfo : EIATTR_EXTERNS
	.align		4
        /*0020*/ 	.byte	0x04, 0x0f
        /*0022*/ 	.short	(.L_12 - .L_11)


	//   ....[0]....
	.align		4
.L_11:
        /*0024*/ 	.word	index@(vprintf)


	//----- nvinfo : EIATTR_MERCURY_ISA_VERSION
	.align		4
.L_12:
        /*0028*/ 	.byte	0x03, 0x5f
        /*002a*/ 	.short	0x0101


	//----- nvinfo : EIATTR_VRC_CTA_INIT_COUNT
	.align		4
        /*002c*/ 	.byte	0x02, 0x4a
	.zero		1
	.zero		1


	//----- nvinfo : EIATTR_SYSCALL_OFFSETS
	.align		4
        /*0030*/ 	.byte	0x04, 0x46
        /*0032*/ 	.short	(.L_14 - .L_13)


	//   ....[0]....
.L_13:
        /*0034*/ 	.word	0x00000090


	//----- nvinfo : EIATTR_EXIT_INSTR_OFFSETS
	.align		4
.L_14:
        /*0038*/ 	.byte	0x04, 0x1c
        /*003a*/ 	.short	(.L_16 - .L_15)


	//   ....[0]....
.L_15:
        /*003c*/ 	.word	0x000000d0


	//----- nvinfo : EIATTR_CBANK_PARAM_SIZE
	.align		4
.L_16:
        /*0040*/ 	.byte	0x03, 0x19
        /*0042*/ 	.short	0x0008


	//----- nvinfo : EIATTR_PARAM_CBANK
	.align		4
        /*0044*/ 	.byte	0x04, 0x0a
        /*0046*/ 	.short	(.L_18 - .L_17)
	.align		4
.L_17:
        /*0048*/ 	.word	index@(.nv.constant0._Z8setValuePi)
        /*004c*/ 	.short	0x0380
        /*004e*/ 	.short	0x0008


	//----- nvinfo : EIATTR_SW_WAR
	.align		4
.L_18:
        /*0050*/ 	.byte	0x04, 0x36
        /*0052*/ 	.short	(.L_20 - .L_19)
.L_19:
        /*0054*/ 	.word	0x00000008
.L_20:


//--------------------- .nv.callgraph             --------------------------
	.section	.nv.callgraph,"",@"SHT_CUDA_CALLGRAPH"
	.align	4
	.sectionentsize	8
	.align		4
        /*0000*/ 	.word	0x00000000
	.align		4
        /*0004*/ 	.word	0xffffffff
	.align		4
        /*0008*/ 	.word	index@(_Z8setValuePi)
	.align		4
        /*000c*/ 	.word	index@(vprintf)
	.align		4
        /*0010*/ 	.word	0x00000000
	.align		4
        /*0014*/ 	.word	0xfffffffe
	.align		4
        /*0018*/ 	.word	0x00000000
	.align		4
        /*001c*/ 	.word	0xfffffffd
	.align		4
        /*0020*/ 	.word	0x00000000
	.align		4
        /*0024*/ 	.word	0xfffffffc


//--------------------- .nv.constant4             --------------------------
	.section	.nv.constant4,"a",@progbits
	.align	8
	.align		8
.nv.constant4:
        /*0000*/ 	.dword	vprintf
	.align		8
        /*0008*/ 	.dword	$str


//--------------------- .text._Z8setValuePi       --------------------------
	.section	.text._Z8setValuePi,"ax",@progbits
	.align	128
        .global         _Z8setValuePi
        .type           _Z8setValuePi,@function
        .size           _Z8setValuePi,(.L_x_2 - _Z8setValuePi)
        .other          _Z8setValuePi,@"STO_CUDA_ENTRY STV_DEFAULT"
_Z8setValuePi:
.text._Z8setValuePi:
[----:B------:R-:W0:Y:S01]  /*0000*/  LDC R1, c[0x0][0x37c] ;  /* 0x0000df00ff017b82 */ /* 0x000e220000000800 */
[----:B------:R-:W-:Y:S01]  /*0010*/  MOV R0, 0x0 ;  /* 0x0000000000007802 */ /* 0x000fe20000000f00 */
[----:B------:R-:W1:Y:S01]  /*0020*/  LDCU.64 UR4, c[0x4][0x8] ;  /* 0x01000100ff0477ac */ /* 0x000e620008000a00 */
[----:B------:R-:W-:-:S05]  /*0030*/  CS2R R6, SRZ ;  /* 0x0000000000067805 */ /* 0x000fca000001ff00 */
[----:B------:R2:W3:Y:S01]  /*0040*/  LDC.64 R2, c[0x4][R0] ;  /* 0x0100000000027b82 */ /* 0x0004e20000000a00 */
[----:B------:R-:W4:Y:S01]  /*0050*/  LDCU.64 UR36, c[0x0][0x358] ;  /* 0x00006b00ff2477ac */ /* 0x000f220008000a00 */
[----:B-1----:R-:W-:Y:S02]  /*0060*/  IMAD.U32 R4, RZ, RZ, UR4 ;  /* 0x00000004ff047e24 */ /* 0x002fe4000f8e00ff */
[----:B--2---:R-:W-:-:S07]  /*0070*/  IMAD.U32 R5, RZ, RZ, UR5 ;  /* 0x00000005ff057e24 */ /* 0x004fce000f8e00ff */
[----:B------:R-:W-:-:S07]  /*0080*/  LEPC R20, `(.L_x_0) ;  /* 0x000000001014794e */ /* 0x000fce0000000000 */
[----:B0--34-:R-:W-:Y:S05]  /*0090*/  CALL.ABS.NOINC R2 ;  /* 0x0000000002007343 */ /* 0x019fea0003c00000 */
.L_x_0:
[----:B------:R-:W0:Y:S01]  /*00a0*/  LDC.64 R2, c[0x0][0x380] ;  /* 0x0000e000ff027b82 */ /* 0x000e220000000a00 */
[----:B------:R-:W-:-:S05]  /*00b0*/  IMAD.MOV.U32 R5, RZ, RZ, 0x4 ;  /* 0x00000004ff057424 */ /* 0x000fca00078e00ff */
[----:B0-----:R-:W-:Y:S01]  /*00c0*/  STG.E desc[UR36][R2.64], R5 ;  /* 0x0000000502007986 */ /* 0x001fe2000c101924 */
[----:B------:R-:W-:Y:S05]  /*00d0*/  EXIT ;  /* 0x000000000000794d */ /* 0x000fea0003800000 */
.L_x_1:
[----:B------:R-:W-:-:S00]  /*00e0*/  BRA `(.L_x_1) ;  /* 0xfffffffc00fc7947 */ /* 0x000fc0000383ffff */
[----:B------:R-:W-:-:S00]  /*00f0*/  NOP ;  /* 0x0000000000007918 */ /* 0x000fc00000000000 */
        /* <DEDUP_REMOVED lines=8> */
.L_x_2:


//--------------------- .nv.global.init           --------------------------
	.section	.nv.global.init,"aw",@progbits
.nv.global.init:
	.type		$str,@object
	.size		$str,(.L_0 - $str)
$str:
        /*0000*/ 	.byte	0x44, 0x45, 0x56, 0x49, 0x43, 0x45, 0x20, 0x63, 0x6f, 0x6d, 0x70, 0x75, 0x74, 0x61, 0x74, 0x69
        /*0010*/ 	.byte	0x6f, 0x6e, 0x21, 0x0a, 0x00
.L_0:


//--------------------- .nv.shared.reserved.0     --------------------------
	.section	.nv.shared.reserved.0,"aw",@nobits
	.weak		__nv_reservedSMEM_offset_0_alias
	.size		__nv_reservedSMEM_offset_0_alias, 0, 64
	.other		__nv_reservedSMEM_offset_0_alias,@"STO_CUDA_RESERVED_SHARED STV_DEFAULT"
__nv_reservedSMEM_offset_0_alias:
	.zero		0
	.zero		64


//--------------------- .nv.constant0._Z8setValuePi --------------------------
	.section	.nv.constant0._Z8setValuePi,"a",@progbits
	.sectionflags	@""
	.align	4
.nv.constant0._Z8setValuePi:
	.zero		904


//--------------------- SYMBOLS --------------------------

	.type		.nv.reservedSmem.offset0,@object
	.size		.nv.reservedSmem.offset0,0x4
	.type		vprintf,@function
